	.headerflags	@"EF_CUDA_TEXMODE_UNIFIED EF_CUDA_64BIT_ADDRESS EF_CUDA_ACCELERATORS EF_CUDA_SM90 EF_CUDA_VIRTUAL_SM(EF_CUDA_SM90)"
	.elftype	@"ET_EXEC"


//--------------------- .nv.info                  --------------------------
	.section	.nv.info,"",@"SHT_CUDA_INFO"
	.align	4


	//----- nvinfo : EIATTR_REGCOUNT
	.align		4
        /*0000*/ 	.byte	0x04, 0x2f
        /*0002*/ 	.short	(.L_1 - .L_0)
	.align		4
.L_0:
        /*0004*/ 	.word	index@(triton_poi_fused_ge_le_logical_and_3)
        /*0008*/ 	.word	0x00000020


	//----- nvinfo : EIATTR_MIN_STACK_SIZE
	.align		4
.L_1:
        /*000c*/ 	.byte	0x04, 0x12
        /*000e*/ 	.short	(.L_3 - .L_2)
	.align		4
.L_2:
        /*0010*/ 	.word	index@(triton_poi_fused_ge_le_logical_and_3)
        /*0014*/ 	.word	0x00000000


	//----- nvinfo : EIATTR_FRAME_SIZE
	.align		4
.L_3:
        /*0018*/ 	.byte	0x04, 0x11
        /*001a*/ 	.short	(.L_5 - .L_4)
	.align		4
.L_4:
        /*001c*/ 	.word	index@(triton_poi_fused_ge_le_logical_and_3)
        /*0020*/ 	.word	0x00000000


	//----- nvinfo : EIATTR_MIN_STACK_SIZE
	.align		4
.L_5:
        /*0024*/ 	.byte	0x04, 0x12
        /*0026*/ 	.short	(.L_7 - .L_6)
	.align		4
.L_6:
        /*0028*/ 	.word	index@(triton_poi_fused_ge_le_logical_and_3)
        /*002c*/ 	.word	0x00000000
.L_7:


//--------------------- .nv.info.triton_poi_fused_ge_le_logical_and_3 --------------------------
	.section	.nv.info.triton_poi_fused_ge_le_logical_and_3,"",@"SHT_CUDA_INFO"
	.sectionflags	@""
	.align	4


	//----- nvinfo : EIATTR_CUDA_API_VERSION
	.align		4
        /*0000*/ 	.byte	0x04, 0x37
        /*0002*/ 	.short	(.L_9 - .L_8)
.L_8:
        /*0004*/ 	.word	0x0000007c


	//----- nvinfo : EIATTR_KPARAM_INFO
	.align		4
.L_9:
        /*0008*/ 	.byte	0x04, 0x17
        /*000a*/ 	.short	(.L_11 - .L_10)
.L_10:
        /*000c*/ 	.word	0x00000000
        /*0010*/ 	.short	0x0004
        /*0012*/ 	.short	0x0020
        /*0014*/ 	.byte	0x00, 0xf0, 0x11, 0x00


	//----- nvinfo : EIATTR_KPARAM_INFO
	.align		4
.L_11:
        /*0018*/ 	.byte	0x04, 0x17
        /*001a*/ 	.short	(.L_13 - .L_12)
.L_12:
        /*001c*/ 	.word	0x00000000
        /*0020*/ 	.short	0x0003
        /*0022*/ 	.short	0x0018
        /*0024*/ 	.byte	0x00, 0xf4, 0x21, 0x00


	//----- nvinfo : EIATTR_KPARAM_INFO
	.align		4
.L_13:
        /*0028*/ 	.byte	0x04, 0x17
        /*002a*/ 	.short	(.L_15 - .L_14)
.L_14:
        /*002c*/ 	.word	0x00000000
        /*0030*/ 	.short	0x0002
        /*0032*/ 	.short	0x0010
        /*0034*/ 	.byte	0x00, 0xf4, 0x21, 0x00


	//----- nvinfo : EIATTR_KPARAM_INFO
	.align		4
.L_15:
        /*0038*/ 	.byte	0x04, 0x17
        /*003a*/ 	.short	(.L_17 - .L_16)
.L_16:
        /*003c*/ 	.word	0x00000000
        /*0040*/ 	.short	0x0001
        /*0042*/ 	.short	0x0008
        /*0044*/ 	.byte	0x00, 0xf4, 0x21, 0x00


	//----- nvinfo : EIATTR_KPARAM_INFO
	.align		4
.L_17:
        /*0048*/ 	.byte	0x04, 0x17
        /*004a*/ 	.short	(.L_19 - .L_18)
.L_18:
        /*004c*/ 	.word	0x00000000
        /*0050*/ 	.short	0x0000
        /*0052*/ 	.short	0x0000
        /*0054*/ 	.byte	0x00, 0xf4, 0x21, 0x00


	//----- nvinfo : EIATTR_SPARSE_MMA_MASK
	.align		4
.L_19:
        /*0058*/ 	.byte	0x03, 0x50
        /*005a*/ 	.short	0x0000


	//----- nvinfo : EIATTR_MAXREG_COUNT
	.align		4
        /*005c*/ 	.byte	0x03, 0x1b
        /*005e*/ 	.short	0x00ff


	//----- nvinfo : EIATTR_EXIT_INSTR_OFFSETS
	.align		4
        /*0060*/ 	.byte	0x04, 0x1c
        /*0062*/ 	.short	(.L_21 - .L_20)


	//   ....[0]....
.L_20:
        /*0064*/ 	.word	0x00000700


	//----- nvinfo : EIATTR_REQNTID
	.align		4
.L_21:
        /*0068*/ 	.byte	0x04, 0x10
        /*006a*/ 	.short	(.L_23 - .L_22)
.L_22:
        /*006c*/ 	.word	0x00000080
        /*0070*/ 	.word	0x00000001
        /*0074*/ 	.word	0x00000001


	//----- nvinfo : EIATTR_CBANK_PARAM_SIZE
	.align		4
.L_23:
        /*0078*/ 	.byte	0x03, 0x19
        /*007a*/ 	.short	0x0024


	//----- nvinfo : EIATTR_PARAM_CBANK
	.align		4
        /*007c*/ 	.byte	0x04, 0x0a
        /*007e*/ 	.short	(.L_25 - .L_24)
	.align		4
.L_24:
        /*0080*/ 	.word	index@(.nv.constant0.triton_poi_fused_ge_le_logical_and_3)
        /*0084*/ 	.short	0x0210
        /*0086*/ 	.short	0x0024


	//----- nvinfo : EIATTR_SW_WAR
	.align		4
.L_25:
        /*0088*/ 	.byte	0x04, 0x36
        /*008a*/ 	.short	(.L_27 - .L_26)
.L_26:
        /*008c*/ 	.word	0x00000008
.L_27:


//--------------------- .nv.callgraph             --------------------------
	.section	.nv.callgraph,"",@"SHT_CUDA_CALLGRAPH"
	.align	4
	.sectionentsize	8
	.align		4
        /*0000*/ 	.word	0x00000000
	.align		4
        /*0004*/ 	.word	0xffffffff
	.align		4
        /*0008*/ 	.word	0x00000000
	.align		4
        /*000c*/ 	.word	0xfffffffe
	.align		4
        /*0010*/ 	.word	0x00000000
	.align		4
        /*0014*/ 	.word	0xfffffffd
	.align		4
        /*0018*/ 	.word	0x00000000
	.align		4
        /*001c*/ 	.word	0xfffffffc


//--------------------- .text.triton_poi_fused_ge_le_logical_and_3 --------------------------
	.section	.text.triton_poi_fused_ge_le_logical_and_3,"ax",@progbits
	.align	128
        .global         triton_poi_fused_ge_le_logical_and_3
        .type           triton_poi_fused_ge_le_logical_and_3,@function
        .size           triton_poi_fused_ge_le_logical_and_3,(.L_x_1 - triton_poi_fused_ge_le_logical_and_3)
        .other          triton_poi_fused_ge_le_logical_and_3,@"STO_CUDA_ENTRY STV_DEFAULT"
triton_poi_fused_ge_le_logical_and_3:
.text.triton_poi_fused_ge_le_logical_and_3:
[----:B------:R-:W-:Y:S01]  /*0000*/  LDC R1, c[0x0][0x28] ;  /* 0x00000a00ff017b82 */ /* 0x000fe20000000800 */
[----:B------:R-:W1:Y:S07]  /*0010*/  S2R R0, SR_TID.X ;  /* 0x0000000000007919 */ /* 0x000e6e0000002100 */
[----:B------:R-:W2:Y:S01]  /*0020*/  LDC.64 R16, c[0x0][0x210] ;  /* 0x00008400ff107b82 */ /* 0x000ea20000000a00 */
[----:B------:R-:W-:Y:S01]  /*0030*/  ULDC.64 UR4, c[0x0][0x208] ;  /* 0x0000820000047ab9 */ /* 0x000fe20000000a00 */
[----:B------:R-:W-:Y:S01]  /*0040*/  ULDC.64 UR6, c[0x0][0x228] ;  /* 0x00008a0000067ab9 */ /* 0x000fe20000000a00 */
[----:B------:R-:W3:Y:S05]  /*0050*/  S2R R3, SR_CTAID.X ;  /* 0x0000000000037919 */ /* 0x000eea0000002500 */
[----:B------:R-:W4:Y:S01]  /*0060*/  LDC.64 R24, c[0x0][0x220] ;  /* 0x00008800ff187b82 */ /* 0x000f220000000a00 */
[----:B-1----:R-:W-:-:S05]  /*0070*/  IMAD.SHL.U32 R0, R0, 0x8, RZ ;  /* 0x0000000800007824 */ /* 0x002fca00078e00ff */
[----:B------:R-:W-:-:S05]  /*0080*/  LOP3.LUT R0, R0, 0x3f8, RZ, 0xc0, !PT ;  /* 0x000003f800007812 */ /* 0x000fca00078ec0ff */
[----:B---3--:R-:W-:Y:S01]  /*0090*/  IMAD R0, R3, 0x400, R0 ;  /* 0x0000040003007824 */ /* 0x008fe200078e0200 */
[----:B------:R-:W-:-:S03]  /*00a0*/  SHF.R.S32.HI R3, RZ, 0x15, R3 ;  /* 0x00000015ff037819 */ /* 0x000fc60000011403 */
[----:B------:R-:W-:Y:S01]  /*00b0*/  IMAD.HI R21, R0, 0x38e38e39, RZ ;  /* 0x38e38e3900157827 */ /* 0x000fe200078e02ff */
[----:B------:R-:W-:-:S04]  /*00c0*/  SGXT R3, R3, 0x1 ;  /* 0x000000010303781a */ /* 0x000fc80000000200 */
[----:B------:R-:W-:Y:S02]  /*00d0*/  SHF.R.U32.HI R2, RZ, 0x1f, R21 ;  /* 0x0000001fff027819 */ /* 0x000fe40000011615 */
[----:B------:R-:W-:Y:S02]  /*00e0*/  LEA.HI R3, R3, R0, RZ, 0xc ;  /* 0x0000000003037211 */ /* 0x000fe400078f60ff */
[----:B------:R-:W-:Y:S02]  /*00f0*/  LEA.HI.SX32 R21, R21, R2, 0x13 ;  /* 0x0000000215157211 */ /* 0x000fe400078f9aff */
[----:B------:R-:W-:Y:S01]  /*0100*/  SHF.R.S32.HI R13, RZ, 0xc, R3 ;  /* 0x0000000cff0d7819 */ /* 0x000fe20000011403 */
[C---:B------:R-:W-:Y:S01]  /*0110*/  VIADD R20, R0.reuse, 0x4 ;  /* 0x0000000400147836 */ /* 0x040fe20000000000 */
[----:B------:R-:W1:Y:S01]  /*0120*/  LDC.64 R2, c[0x0][0x218] ;  /* 0x00008600ff027b82 */ /* 0x000e620000000a00 */
[----:B------:R-:W-:Y:S02]  /*0130*/  VIADD R8, R0, 0x2 ;  /* 0x0000000200087836 */ /* 0x000fe40000000000 */
[----:B------:R-:W-:-:S04]  /*0140*/  IMAD.HI R11, R20, 0x38e38e39, RZ ;  /* 0x38e38e39140b7827 */ /* 0x000fc800078e02ff */
[----:B------:R-:W-:Y:S01]  /*0150*/  IMAD.HI R14, R13, 0x38e38e39, RZ ;  /* 0x38e38e390d0e7827 */ /* 0x000fe200078e02ff */
[----:B------:R-:W-:-:S03]  /*0160*/  SHF.R.U32.HI R12, RZ, 0x1f, R11 ;  /* 0x0000001fff0c7819 */ /* 0x000fc6000001160b */
[----:B------:R-:W-:Y:S01]  /*0170*/  IMAD.HI R9, R8, 0x38e38e39, RZ ;  /* 0x38e38e3908097827 */ /* 0x000fe200078e02ff */
[----:B------:R-:W-:-:S03]  /*0180*/  SHF.R.S32.HI R15, RZ, 0x1, R14 ;  /* 0x00000001ff0f7819 */ /* 0x000fc6000001140e */
[----:B------:R-:W-:Y:S01]  /*0190*/  VIADD R19, R0, 0x6 ;  /* 0x0000000600137836 */ /* 0x000fe20000000000 */
[----:B------:R-:W-:Y:S01]  /*01a0*/  SHF.R.U32.HI R10, RZ, 0x1f, R9 ;  /* 0x0000001fff0a7819 */ /* 0x000fe20000011609 */
[----:B------:R-:W-:Y:S01]  /*01b0*/  IMAD R18, R21, -0x9000, R0 ;  /* 0xffff700015127824 */ /* 0x000fe200078e0200 */
[----:B------:R-:W-:Y:S01]  /*01c0*/  LEA.HI.SX32 R11, R11, R12, 0x13 ;  /* 0x0000000c0b0b7211 */ /* 0x000fe200078f9aff */
[----:B------:R-:W-:Y:S01]  /*01d0*/  IMAD.HI R22, R19, 0x38e38e39, RZ ;  /* 0x38e38e3913167827 */ /* 0x000fe200078e02ff */
[----:B------:R-:W-:Y:S02]  /*01e0*/  LEA.HI R14, R14, R15, RZ, 0x1 ;  /* 0x0000000f0e0e7211 */ /* 0x000fe400078f08ff */
[----:B------:R-:W-:Y:S01]  /*01f0*/  LEA.HI.SX32 R9, R9, R10, 0x13 ;  /* 0x0000000a09097211 */ /* 0x000fe200078f9aff */
[----:B------:R-:W-:Y:S01]  /*0200*/  IMAD R20, R11, -0x9000, R20 ;  /* 0xffff70000b147824 */ /* 0x000fe200078e0214 */
[----:B------:R-:W-:Y:S01]  /*0210*/  SHF.R.U32.HI R11, RZ, 0x1f, R22 ;  /* 0x0000001fff0b7819 */ /* 0x000fe20000011616 */
[----:B------:R-:W-:-:S02]  /*0220*/  IMAD R15, R14, -0x9, R13 ;  /* 0xfffffff70e0f7824 */ /* 0x000fc400078e020d */
[----:B------:R-:W-:Y:S01]  /*0230*/  IMAD R9, R9, -0x9000, R8 ;  /* 0xffff700009097824 */ /* 0x000fe200078e0208 */
[----:B------:R-:W-:Y:S01]  /*0240*/  LEA.HI.SX32 R22, R22, R11, 0x13 ;  /* 0x0000000b16167211 */ /* 0x000fe200078f9aff */
[----:B--2---:R-:W-:-:S04]  /*0250*/  IMAD.WIDE R4, R18, 0x8, R16 ;  /* 0x0000000812047825 */ /* 0x004fc800078e0210 */
[----:B-1----:R-:W-:Y:S02]  /*0260*/  IMAD.WIDE R2, R15, 0x8, R2 ;  /* 0x000000080f027825 */ /* 0x002fe400078e0202 */
[----:B------:R-:W2:Y:S02]  /*0270*/  LDG.E.EL.128 R4, desc[UR4][R4.64] ;  /* 0x0000000404047981 */ /* 0x000ea4000c2e1d00 */
[----:B------:R-:W-:Y:S02]  /*0280*/  IMAD.WIDE R12, R9, 0x8, R16 ;  /* 0x00000008090c7825 */ /* 0x000fe400078e0210 */
[----:B------:R-:W3:Y:S02]  /*0290*/  LDG.E.EL.64 R2, desc[UR4][R2.64] ;  /* 0x0000000402027981 */ /* 0x000ee4000c2e1b00 */
[----:B------:R-:W-:Y:S02]  /*02a0*/  IMAD R19, R22, -0x9000, R19 ;  /* 0xffff700016137824 */ /* 0x000fe400078e0213 */
[----:B------:R-:W5:Y:S01]  /*02b0*/  LDG.E.EL.128 R12, desc[UR4][R12.64] ;  /* 0x000000040c0c7981 */ /* 0x000f62000c2e1d00 */
[----:B------:R-:W-:-:S04]  /*02c0*/  IMAD.WIDE R8, R20, 0x8, R16 ;  /* 0x0000000814087825 */ /* 0x000fc800078e0210 */
[----:B------:R-:W-:Y:S02]  /*02d0*/  IMAD.WIDE R16, R19, 0x8, R16 ;  /* 0x0000000813107825 */ /* 0x000fe400078e0210 */
[----:B------:R-:W5:Y:S02]  /*02e0*/  LDG.E.EL.128 R8, desc[UR4][R8.64] ;  /* 0x0000000408087981 */ /* 0x000f64000c2e1d00 */
[----:B------:R-:W-:Y:S02]  /*02f0*/  IMAD R23, R21, 0x12000, R18 ;  /* 0x0001200015177824 */ /* 0x000fe400078e0212 */
[----:B------:R-:W5:Y:S02]  /*0300*/  LDG.E.EL.128 R16, desc[UR4][R16.64] ;  /* 0x0000000410107981 */ /* 0x000f64000c2e1d00 */
[----:B----4-:R-:W-:-:S04]  /*0310*/  IMAD.WIDE R22, R23, 0x4, R24 ;  /* 0x0000000417167825 */ /* 0x010fc800078e0218 */
[----:B------:R-:W-:Y:S02]  /*0320*/  IMAD R27, R21, 0x12000, R20 ;  /* 0x00012000151b7824 */ /* 0x000fe400078e0214 */
[----:B------:R-:W4:Y:S02]  /*0330*/  LDG.E.128 R20, desc[UR4][R22.64] ;  /* 0x0000000416147981 */ /* 0x000f24000c1e1d00 */
[----:B------:R-:W-:-:S06]  /*0340*/  IMAD.WIDE R24, R27, 0x4, R24 ;  /* 0x000000041b187825 */ /* 0x000fcc00078e0218 */
[----:B------:R-:W4:Y:S01]  /*0350*/  LDG.E.128 R24, desc[UR4][R24.64] ;  /* 0x0000000418187981 */ /* 0x000f22000c1e1d00 */
[----:B--2---:R-:W-:Y:S08]  /*0360*/  I2F.S64 R4, R4 ;  /* 0x0000000400047312 */ /* 0x004ff00000301400 */
[----:B---3--:R-:W1:Y:S08]  /*0370*/  I2F.S64 R3, R2 ;  /* 0x0000000200037312 */ /* 0x008e700000301400 */
[----:B-----5:R-:W2:Y:S08]  /*0380*/  I2F.S64 R12, R12 ;  /* 0x0000000c000c7312 */ /* 0x020eb00000301400 */
[----:B------:R-:W3:Y:S01]  /*0390*/  I2F.S64 R14, R14 ;  /* 0x0000000e000e7312 */ /* 0x000ee20000301400 */
[----:B-1----:R-:W-:-:S07]  /*03a0*/  FADD R29, R4, R3 ;  /* 0x00000003041d7221 */ /* 0x002fce0000000000 */
[----:B------:R-:W1:Y:S01]  /*03b0*/  I2F.S64 R6, R6 ;  /* 0x0000000600067312 */ /* 0x000e620000301400 */
[----:B--2---:R-:W-:-:S07]  /*03c0*/  FADD R5, R12, R3 ;  /* 0x000000030c057221 */ /* 0x004fce0000000000 */
[----:B------:R-:W-:Y:S01]  /*03d0*/  I2F.S64 R8, R8 ;  /* 0x0000000800087312 */ /* 0x000fe20000301400 */
[----:B---3--:R-:W-:-:S07]  /*03e0*/  FADD R4, R14, R3 ;  /* 0x000000030e047221 */ /* 0x008fce0000000000 */
[----:B------:R-:W2:Y:S08]  /*03f0*/  I2F.S64 R10, R10 ;  /* 0x0000000a000a7312 */ /* 0x000eb00000301400 */
[----:B------:R-:W3:Y:S08]  /*0400*/  I2F.S64 R18, R18 ;  /* 0x0000001200127312 */ /* 0x000ef00000301400 */
[----:B------:R-:W5:Y:S01]  /*0410*/  I2F.S64 R16, R16 ;  /* 0x0000001000107312 */ /* 0x000f620000301400 */
[----:B----4-:R-:W-:Y:S01]  /*0420*/  FADD R5, R22, R5 ;  /* 0x0000000516057221 */ /* 0x010fe20000000000 */
[----:B------:R-:W-:Y:S01]  /*0430*/  FADD R4, R23, R4 ;  /* 0x0000000417047221 */ /* 0x000fe20000000000 */
[----:B-1----:R-:W-:Y:S01]  /*0440*/  FADD R28, R6, R3 ;  /* 0x00000003061c7221 */ /* 0x002fe20000000000 */
[C---:B--2---:R-:W-:Y:S01]  /*0450*/  FADD R10, R3.reuse, R10 ;  /* 0x0000000a030a7221 */ /* 0x044fe20000000000 */
[----:B------:R-:W-:Y:S01]  /*0460*/  FADD R7, R3, R8 ;  /* 0x0000000803077221 */ /* 0x000fe20000000000 */
[----:B------:R-:W-:Y:S01]  /*0470*/  FSETP.GTU.AND P2, PT, R5, 65, PT ;  /* 0x428200000500780b */ /* 0x000fe20003f4c000 */
[----:B---3--:R-:W-:Y:S01]  /*0480*/  FADD R18, R3, R18 ;  /* 0x0000001203127221 */ /* 0x008fe20000000000 */
[----:B------:R-:W-:Y:S01]  /*0490*/  FSETP.GTU.AND P1, PT, R4, 65, PT ;  /* 0x428200000400780b */ /* 0x000fe20003f2c000 */
[----:B------:R-:W-:Y:S01]  /*04a0*/  FADD R20, R20, R29 ;  /* 0x0000001d14147221 */ /* 0x000fe20000000000 */
[----:B------:R-:W-:Y:S01]  /*04b0*/  FADD R21, R21, R28 ;  /* 0x0000001c15157221 */ /* 0x000fe20000000000 */
[----:B------:R-:W-:Y:S01]  /*04c0*/  FSETP.GE.AND P2, PT, R5, RZ, !P2 ;  /* 0x000000ff0500720b */ /* 0x000fe20005746000 */
[----:B-----5:R-:W-:Y:S01]  /*04d0*/  FADD R3, R3, R16 ;  /* 0x0000001003037221 */ /* 0x020fe20000000000 */
[----:B------:R-:W-:Y:S01]  /*04e0*/  FSETP.GE.AND P1, PT, R4, RZ, !P1 ;  /* 0x000000ff0400720b */ /* 0x000fe20004f26000 */
[----:B------:R-:W-:Y:S01]  /*04f0*/  FADD R10, R25, R10 ;  /* 0x0000000a190a7221 */ /* 0x000fe20000000000 */
[----:B------:R-:W-:Y:S01]  /*0500*/  FADD R7, R24, R7 ;  /* 0x0000000718077221 */ /* 0x000fe20000000000 */
[----:B------:R-:W-:Y:S01]  /*0510*/  FADD R18, R27, R18 ;  /* 0x000000121b127221 */ /* 0x000fe20000000000 */
[----:B------:R-:W-:Y:S01]  /*0520*/  FADD R3, R26, R3 ;  /* 0x000000031a037221 */ /* 0x000fe20000000000 */
[----:B------:R-:W-:-:S02]  /*0530*/  FSETP.GTU.AND P0, PT, R21, 65, PT ;  /* 0x428200001500780b */ /* 0x000fc40003f0c000 */
[----:B------:R-:W-:Y:S02]  /*0540*/  FSETP.GTU.AND P3, PT, R20, 65, PT ;  /* 0x428200001400780b */ /* 0x000fe40003f6c000 */
[----:B------:R-:W-:Y:S02]  /*0550*/  SEL R2, RZ, 0x1, !P1 ;  /* 0x00000001ff027807 */ /* 0x000fe40004800000 */
[----:B------:R-:W-:Y:S02]  /*0560*/  SEL R5, RZ, 0x1, !P2 ;  /* 0x00000001ff057807 */ /* 0x000fe40005000000 */
[----:B------:R-:W-:Y:S02]  /*0570*/  FSETP.GTU.AND P2, PT, R10, 65, PT ;  /* 0x428200000a00780b */ /* 0x000fe40003f4c000 */
[----:B------:R-:W-:Y:S02]  /*0580*/  FSETP.GTU.AND P1, PT, R7, 65, PT ;  /* 0x428200000700780b */ /* 0x000fe40003f2c000 */
[----:B------:R-:W-:-:S02]  /*0590*/  FSETP.GTU.AND P5, PT, R18, 65, PT ;  /* 0x428200001200780b */ /* 0x000fc40003fac000 */
[----:B------:R-:W-:Y:S02]  /*05a0*/  FSETP.GTU.AND P4, PT, R3, 65, PT ;  /* 0x428200000300780b */ /* 0x000fe40003f8c000 */
[----:B------:R-:W-:Y:S02]  /*05b0*/  FSETP.GE.AND P0, PT, R21, RZ, !P0 ;  /* 0x000000ff1500720b */ /* 0x000fe40004706000 */
[----:B------:R-:W-:Y:S02]  /*05c0*/  FSETP.GE.AND P3, PT, R20, RZ, !P3 ;  /* 0x000000ff1400720b */ /* 0x000fe40005f66000 */
[----:B------:R-:W-:Y:S02]  /*05d0*/  FSETP.GE.AND P2, PT, R10, RZ, !P2 ;  /* 0x000000ff0a00720b */ /* 0x000fe40005746000 */
[----:B------:R-:W-:Y:S02]  /*05e0*/  FSETP.GE.AND P1, PT, R7, RZ, !P1 ;  /* 0x000000ff0700720b */ /* 0x000fe40004f26000 */
[----:B------:R-:W-:-:S02]  /*05f0*/  FSETP.GE.AND P5, PT, R18, RZ, !P5 ;  /* 0x000000ff1200720b */ /* 0x000fc40006fa6000 */
[----:B------:R-:W-:Y:S02]  /*0600*/  FSETP.GE.AND P4, PT, R3, RZ, !P4 ;  /* 0x000000ff0300720b */ /* 0x000fe40006786000 */
[----:B------:R-:W-:Y:S02]  /*0610*/  PRMT R5, R5, 0x3340, R2 ;  /* 0x0000334005057816 */ /* 0x000fe40000000002 */
[----:B------:R-:W-:Y:S02]  /*0620*/  SEL R2, RZ, 0x1, !P0 ;  /* 0x00000001ff027807 */ /* 0x000fe40004000000 */
[----:B------:R-:W-:Y:S02]  /*0630*/  SEL R3, RZ, 0x1, !P3 ;  /* 0x00000001ff037807 */ /* 0x000fe40005800000 */
[----:B------:R-:W-:Y:S02]  /*0640*/  SEL R8, RZ, 0x1, !P2 ;  /* 0x00000001ff087807 */ /* 0x000fe40005000000 */
[----:B------:R-:W-:-:S02]  /*0650*/  SEL R9, RZ, 0x1, !P1 ;  /* 0x00000001ff097807 */ /* 0x000fc40004800000 */
[----:B------:R-:W-:Y:S02]  /*0660*/  SEL R6, RZ, 0x1, !P5 ;  /* 0x00000001ff067807 */ /* 0x000fe40006800000 */
[----:B------:R-:W-:Y:S02]  /*0670*/  SEL R7, RZ, 0x1, !P4 ;  /* 0x00000001ff077807 */ /* 0x000fe40006000000 */
[----:B------:R-:W-:Y:S02]  /*0680*/  PRMT R4, R3, 0x3340, R2 ;  /* 0x0000334003047816 */ /* 0x000fe40000000002 */
[----:B------:R-:W-:Y:S02]  /*0690*/  IADD3 R2, P0, R0, UR6, RZ ;  /* 0x0000000600027c10 */ /* 0x000fe4000ff1e0ff */
[----:B------:R-:W-:Y:S02]  /*06a0*/  PRMT R9, R9, 0x3340, R8 ;  /* 0x0000334009097816 */ /* 0x000fe40000000008 */
[----:B------:R-:W-:-:S02]  /*06b0*/  PRMT R6, R7, 0x3340, R6 ;  /* 0x0000334007067816 */ /* 0x000fc40000000006 */
[----:B------:R-:W-:Y:S02]  /*06c0*/  PRMT R4, R4, 0x5410, R5 ;  /* 0x0000541004047816 */ /* 0x000fe40000000005 */
[----:B------:R-:W-:Y:S02]  /*06d0*/  LEA.HI.X.SX32 R3, R0, UR7, 0x1, P0 ;  /* 0x0000000700037c11 */ /* 0x000fe400080f0eff */
[----:B------:R-:W-:-:S05]  /*06e0*/  PRMT R5, R9, 0x5410, R6 ;  /* 0x0000541009057816 */ /* 0x000fca0000000006 */
[----:B------:R-:W-:Y:S01]  /*06f0*/  STG.E.64 desc[UR4][R2.64], R4 ;  /* 0x0000000402007986 */ /* 0x000fe2000c101b04 */
[----:B------:R-:W-:Y:S05]  /*0700*/  EXIT ;  /* 0x000000000000794d */ /* 0x000fea0003800000 */
.L_x_0:
[----:B------:R-:W-:-:S00]  /*0710*/  BRA `(.L_x_0) ;  /* 0xfffffffc00fc7947 */ /* 0x000fc0000383ffff */
[----:B------:R-:W-:-:S00]  /*0720*/  NOP ;  /* 0x0000000000007918 */ /* 0x000fc00000000000 */
        /* <DEDUP_REMOVED lines=13> */
.L_x_1:


//--------------------- .nv.constant0.triton_poi_fused_ge_le_logical_and_3 --------------------------
	.section	.nv.constant0.triton_poi_fused_ge_le_logical_and_3,"a",@progbits
	.sectionflags	@""
	.align	4
.nv.constant0.triton_poi_fused_ge_le_logical_and_3:
	.zero		564
